//
// Generated by NVIDIA NVVM Compiler
//
// Compiler Build ID: CL-36424714
// Cuda compilation tools, release 13.0, V13.0.88
// Based on NVVM 20.0.0
//

.version 9.0
.target sm_100
.address_size 64

	// .globl	Sobel

.visible .entry Sobel(
	.param .u64 .ptr .align 1 Sobel_param_0,
	.param .u64 .ptr .align 1 Sobel_param_1,
	.param .u32 Sobel_param_2,
	.param .u32 Sobel_param_3
)
{
	.reg .pred 	%p<4>;
	.reg .b16 	%rs<5>;
	.reg .b32 	%r<44>;
	.reg .b64 	%rd<21>;
	.reg .b64 	%fd<8>;

	ld.param.u64 	%rd1, [Sobel_param_0];
	ld.param.u64 	%rd2, [Sobel_param_1];
	ld.param.u32 	%r3, [Sobel_param_2];
	ld.param.u32 	%r4, [Sobel_param_3];
	mov.u32 	%r6, %ctaid.x;
	mov.u32 	%r7, %ntid.x;
	mov.u32 	%r8, %tid.x;
	mad.lo.s32 	%r1, %r6, %r7, %r8;
	mov.u32 	%r9, %ctaid.y;
	mov.u32 	%r10, %ntid.y;
	mov.u32 	%r11, %tid.y;
	mad.lo.s32 	%r12, %r9, %r10, %r11;
	add.s32 	%r13, %r3, -1;
	add.s32 	%r14, %r4, -1;
	add.s32 	%r15, %r12, -1;
	setp.ge.u32 	%p1, %r15, %r14;
	add.s32 	%r16, %r1, -1;
	setp.ge.u32 	%p2, %r16, %r13;
	or.pred  	%p3, %p2, %p1;
	@%p3 bra 	$L__BB0_2;
	cvta.to.global.u64 	%rd3, %rd1;
	cvta.to.global.u64 	%rd4, %rd2;
	mad.lo.s32 	%r17, %r3, %r12, %r1;
	sub.s32 	%r18, %r17, %r3;
	add.s32 	%r19, %r18, 1;
	cvt.u64.u32 	%rd5, %r19;
	add.s64 	%rd6, %rd3, %rd5;
	ld.global.u8 	%r20, [%rd6];
	cvt.s64.s32 	%rd7, %r17;
	add.s64 	%rd8, %rd3, %rd7;
	ld.global.u8 	%rs1, [%rd8+1];
	mul.wide.u16 	%r21, %rs1, 2;
	add.s32 	%r22, %r17, %r3;
	add.s32 	%r23, %r22, 1;
	cvt.u64.u32 	%rd9, %r23;
	add.s64 	%rd10, %rd3, %rd9;
	ld.global.u8 	%r24, [%rd10];
	not.b32 	%r25, %r3;
	add.s32 	%r26, %r17, %r25;
	cvt.u64.u32 	%rd11, %r26;
	add.s64 	%rd12, %rd3, %rd11;
	ld.global.u8 	%r27, [%rd12];
	ld.global.u8 	%rs2, [%rd8+-1];
	add.s32 	%r28, %r22, -1;
	cvt.u64.u32 	%rd13, %r28;
	add.s64 	%rd14, %rd3, %rd13;
	ld.global.u8 	%r29, [%rd14];
	add.s32 	%r30, %r21, %r20;
	add.s32 	%r31, %r30, %r24;
	mul.wide.u16 	%r32, %rs2, 2;
	add.s32 	%r33, %r32, %r27;
	add.s32 	%r34, %r33, %r29;
	sub.s32 	%r35, %r31, %r34;
	cvt.rn.f64.s32 	%fd1, %r35;
	cvt.u64.u32 	%rd15, %r22;
	add.s64 	%rd16, %rd3, %rd15;
	ld.global.u8 	%rs3, [%rd16];
	mul.wide.u16 	%r36, %rs3, 2;
	cvt.u64.u32 	%rd17, %r18;
	add.s64 	%rd18, %rd3, %rd17;
	ld.global.u8 	%rs4, [%rd18];
	add.s32 	%r37, %r36, %r29;
	add.s32 	%r38, %r37, %r24;
	mul.wide.u16 	%r39, %rs4, 2;
	add.s32 	%r40, %r39, %r27;
	add.s32 	%r41, %r40, %r20;
	sub.s32 	%r42, %r38, %r41;
	cvt.rn.f64.s32 	%fd2, %r42;
	mul.f64 	%fd3, %fd2, %fd2;
	fma.rn.f64 	%fd4, %fd1, %fd1, %fd3;
	sqrt.rn.f64 	%fd5, %fd4;
	mul.f64 	%fd6, %fd5, 0d406FE00000000000;
	div.rn.f64 	%fd7, %fd6, 0d4091D40000000000;
	cvt.rzi.s32.f64 	%r43, %fd7;
	mul.wide.s32 	%rd19, %r17, 4;
	add.s64 	%rd20, %rd4, %rd19;
	st.global.u32 	[%rd20], %r43;
$L__BB0_2:
	ret;

}


// ===== COMPILED SASS (sm_100) =====

	.target	sm_100

	.elftype	@"ET_EXEC"


//--------------------- .note.nv.tkinfo           --------------------------
	.section	.note.nv.tkinfo,"",@"SHT_NOTE"
	.sectionflags	@"SHF_NOTE_NV_TKINFO"
	.tkinfo
        /*0018*/ 	.word	0x00000002
        /*0030*/ 	.string	""
        /*0030*/ 	.string	"ptxas"
        /*0030*/ 	.string	"Cuda compilation tools, release 13.0, V13.0.88"
        /*0030*/ 	.string	"Build cuda_13.0.r13.0/compiler.36424714_0"
        /*0030*/ 	.string	"-arch sm_100 -m 64 "



//--------------------- .note.nv.cuinfo           --------------------------
	.section	.note.nv.cuinfo,"",@"SHT_NOTE"
	.sectionflags	@"SHF_NOTE_NV_CUINFO"
        /*0018*/ 	.short	0x0002
        /*001a*/ 	.short	0x0064
        /*001c*/ 	.short	0x0082
	.zero		2


//--------------------- .nv.info                  --------------------------
	.section	.nv.info,"",@"SHT_CUDA_INFO"
	.align	4


	//----- nvinfo : EIATTR_REGCOUNT
	.align		4
        /*0000*/ 	.byte	0x04, 0x2f
        /*0002*/ 	.short	(.L_1 - .L_0)
	.align		4
.L_0:
        /*0004*/ 	.word	index@(Sobel)
        /*0008*/ 	.word	0x00000017


	//----- nvinfo : EIATTR_FRAME_SIZE
	.align		4
.L_1:
        /*000c*/ 	.byte	0x04, 0x11
        /*000e*/ 	.short	(.L_3 - .L_2)
	.align		4
.L_2:
        /*0010*/ 	.word	index@($__internal_1_$__cuda_sm20_dsqrt_rn_f64_mediumpath_v1)
        /*0014*/ 	.word	0x00000000


	//----- nvinfo : EIATTR_FRAME_SIZE
	.align		4
.L_3:
        /*0018*/ 	.byte	0x04, 0x11
        /*001a*/ 	.short	(.L_5 - .L_4)
	.align		4
.L_4:
        /*001c*/ 	.word	index@($__internal_0_$__cuda_sm20_div_rn_f64_full)
        /*0020*/ 	.word	0x00000000


	//----- nvinfo : EIATTR_FRAME_SIZE
	.align		4
.L_5:
        /*0024*/ 	.byte	0x04, 0x11
        /*0026*/ 	.short	(.L_7 - .L_6)
	.align		4
.L_6:
        /*0028*/ 	.word	index@(Sobel)
        /*002c*/ 	.word	0x00000000


	//----- nvinfo : EIATTR_MIN_STACK_SIZE
	.align		4
.L_7:
        /*0030*/ 	.byte	0x04, 0x12
        /*0032*/ 	.short	(.L_9 - .L_8)
	.align		4
.L_8:
        /*0034*/ 	.word	index@(Sobel)
        /*0038*/ 	.word	0x00000000
.L_9:


//--------------------- .nv.compat                --------------------------
	.section	.nv.compat,"",@"SHT_CUDA_COMPAT_INFO"
	.align	4
        /*0000*/ 	.byte	0x02, 0x09, 0x00, 0x00, 0x02, 0x02, 0x01, 0x00, 0x02, 0x05, 0x05, 0x00, 0x03, 0x07, 0x01, 0x01
        /*0010*/ 	.byte	0x02, 0x03, 0x00, 0x00, 0x02, 0x06, 0x01, 0x00, 0x04, 0x0b, 0x08, 0x00, 0x01, 0x00, 0x00, 0x00
        /*0020*/ 	.byte	0x00, 0x00, 0x00, 0x00


//--------------------- .nv.info.Sobel            --------------------------
	.section	.nv.info.Sobel,"",@"SHT_CUDA_INFO"
	.sectionflags	@""
	.align	4


	//----- nvinfo : EIATTR_CUDA_API_VERSION
	.align		4
        /*0000*/ 	.byte	0x04, 0x37
        /*0002*/ 	.short	(.L_11 - .L_10)
.L_10:
        /*0004*/ 	.word	0x00000082


	//----- nvinfo : EIATTR_KPARAM_INFO
	.align		4
.L_11:
        /*0008*/ 	.byte	0x04, 0x17
        /*000a*/ 	.short	(.L_13 - .L_12)
.L_12:
        /*000c*/ 	.word	0x00000000
        /*0010*/ 	.short	0x0003
        /*0012*/ 	.short	0x0014
        /*0014*/ 	.byte	0x00, 0xf0, 0x11, 0x00


	//----- nvinfo : EIATTR_KPARAM_INFO
	.align		4
.L_13:
        /*0018*/ 	.byte	0x04, 0x17
        /*001a*/ 	.short	(.L_15 - .L_14)
.L_14:
        /*001c*/ 	.word	0x00000000
        /*0020*/ 	.short	0x0002
        /*0022*/ 	.short	0x0010
        /*0024*/ 	.byte	0x00, 0xf0, 0x11, 0x00


	//----- nvinfo : EIATTR_KPARAM_INFO
	.align		4
.L_15:
        /*0028*/ 	.byte	0x04, 0x17
        /*002a*/ 	.short	(.L_17 - .L_16)
.L_16:
        /*002c*/ 	.word	0x00000000
        /*0030*/ 	.short	0x0001
        /*0032*/ 	.short	0x0008
        /*0034*/ 	.byte	0x00, 0xf5, 0x21, 0x00


	//----- nvinfo : EIATTR_KPARAM_INFO
	.align		4
.L_17:
        /*0038*/ 	.byte	0x04, 0x17
        /*003a*/ 	.short	(.L_19 - .L_18)
.L_18:
        /*003c*/ 	.word	0x00000000
        /*0040*/ 	.short	0x0000
        /*0042*/ 	.short	0x0000
        /*0044*/ 	.byte	0x00, 0xf5, 0x21, 0x00


	//----- nvinfo : EIATTR_SPARSE_MMA_MASK
	.align		4
.L_19:
        /*0048*/ 	.byte	0x03, 0x50
        /*004a*/ 	.short	0x0000


	//----- nvinfo : EIATTR_MAXREG_COUNT
	.align		4
        /*004c*/ 	.byte	0x03, 0x1b
        /*004e*/ 	.short	0x00ff


	//----- nvinfo : EIATTR_MERCURY_ISA_VERSION
	.align		4
        /*0050*/ 	.byte	0x03, 0x5f
        /*0052*/ 	.short	0x0101


	//----- nvinfo : EIATTR_VRC_CTA_INIT_COUNT
	.align		4
        /*0054*/ 	.byte	0x02, 0x4a
	.zero		1
	.zero		1


	//----- nvinfo : EIATTR_EXIT_INSTR_OFFSETS
	.align		4
        /*0058*/ 	.byte	0x04, 0x1c
        /*005a*/ 	.short	(.L_21 - .L_20)


	//   ....[0]....
.L_20:
        /*005c*/ 	.word	0x00000100


	//   ....[1]....
        /*0060*/ 	.word	0x000006c0


	//----- nvinfo : EIATTR_CRS_STACK_SIZE
	.align		4
.L_21:
        /*0064*/ 	.byte	0x04, 0x1e
        /*0066*/ 	.short	(.L_23 - .L_22)
.L_22:
        /*0068*/ 	.word	0x00000000


	//----- nvinfo : EIATTR_CBANK_PARAM_SIZE
	.align		4
.L_23:
        /*006c*/ 	.byte	0x03, 0x19
        /*006e*/ 	.short	0x0018


	//----- nvinfo : EIATTR_PARAM_CBANK
	.align		4
        /*0070*/ 	.byte	0x04, 0x0a
        /*0072*/ 	.short	(.L_25 - .L_24)
	.align		4
.L_24:
        /*0074*/ 	.word	index@(.nv.constant0.Sobel)
        /*0078*/ 	.short	0x0380
        /*007a*/ 	.short	0x0018


	//----- nvinfo : EIATTR_SW_WAR
	.align		4
.L_25:
        /*007c*/ 	.byte	0x04, 0x36
        /*007e*/ 	.short	(.L_27 - .L_26)
.L_26:
        /*0080*/ 	.word	0x00000008
.L_27:


//--------------------- .nv.callgraph             --------------------------
	.section	.nv.callgraph,"",@"SHT_CUDA_CALLGRAPH"
	.align	4
	.sectionentsize	8
	.align		4
        /*0000*/ 	.word	0x00000000
	.align		4
        /*0004*/ 	.word	0xffffffff
	.align		4
        /*0008*/ 	.word	0x00000000
	.align		4
        /*000c*/ 	.word	0xfffffffe
	.align		4
        /*0010*/ 	.word	0x00000000
	.align		4
        /*0014*/ 	.word	0xfffffffd
	.align		4
        /*0018*/ 	.word	0x00000000
	.align		4
        /*001c*/ 	.word	0xfffffffc


//--------------------- .text.Sobel               --------------------------
	.section	.text.Sobel,"ax",@progbits
	.align	128
        .global         Sobel
        .type           Sobel,@function
        .size           Sobel,(.L_x_14 - Sobel)
        .other          Sobel,@"STO_CUDA_ENTRY STV_DEFAULT"
Sobel:
.text.Sobel:
[----:B------:R-:W-:Y:S01]  /*0000*/  LDC R1, c[0x0][0x37c] ;  /* 0x0000df00ff017b82 */ /* 0x000fe20000000800 */
[----:B------:R-:W0:Y:S07]  /*0010*/  S2R R2, SR_TID.Y ;  /* 0x0000000000027919 */ /* 0x000e2e0000002200 */
[----:B------:R-:W1:Y:S01]  /*0020*/  LDC R0, c[0x0][0x360] ;  /* 0x0000d800ff007b82 */ /* 0x000e620000000800 */
[----:B------:R-:W2:Y:S01]  /*0030*/  LDCU.64 UR8, c[0x0][0x390] ;  /* 0x00007200ff0877ac */ /* 0x000ea20008000a00 */
[----:B------:R-:W1:Y:S06]  /*0040*/  S2R R5, SR_TID.X ;  /* 0x0000000000057919 */ /* 0x000e6c0000002100 */
[----:B------:R-:W0:Y:S08]  /*0050*/  S2UR UR5, SR_CTAID.Y ;  /* 0x00000000000579c3 */ /* 0x000e300000002600 */
[----:B------:R-:W0:Y:S08]  /*0060*/  LDC R3, c[0x0][0x364] ;  /* 0x0000d900ff037b82 */ /* 0x000e300000000800 */
[----:B------:R-:W1:Y:S01]  /*0070*/  S2UR UR4, SR_CTAID.X ;  /* 0x00000000000479c3 */ /* 0x000e620000002500 */
[----:B0-----:R-:W-:Y:S01]  /*0080*/  IMAD R3, R3, UR5, R2 ;  /* 0x0000000503037c24 */ /* 0x001fe2000f8e0202 */
[----:B--2---:R-:W-:-:S03]  /*0090*/  UIADD3 UR5, UPT, UPT, UR8, -0x1, URZ ;  /* 0xffffffff08057890 */ /* 0x004fc6000fffe0ff */
[----:B------:R-:W-:Y:S02]  /*00a0*/  VIADD R2, R3, 0xffffffff ;  /* 0xffffffff03027836 */ /* 0x000fe40000000000 */
[----:B-1----:R-:W-:Y:S01]  /*00b0*/  IMAD R0, R0, UR4, R5 ;  /* 0x0000000400007c24 */ /* 0x002fe2000f8e0205 */
[----:B------:R-:W-:-:S03]  /*00c0*/  UIADD3 UR4, UPT, UPT, UR9, -0x1, URZ ;  /* 0xffffffff09047890 */ /* 0x000fc6000fffe0ff */
[----:B------:R-:W-:-:S03]  /*00d0*/  VIADD R4, R0, 0xffffffff ;  /* 0xffffffff00047836 */ /* 0x000fc60000000000 */
[----:B------:R-:W-:-:S04]  /*00e0*/  ISETP.GE.U32.AND P0, PT, R2, UR4, PT ;  /* 0x0000000402007c0c */ /* 0x000fc8000bf06070 */
[----:B------:R-:W-:-:S13]  /*00f0*/  ISETP.GE.U32.OR P0, PT, R4, UR5, P0 ;  /* 0x0000000504007c0c */ /* 0x000fda0008706470 */
[----:B------:R-:W-:Y:S05]  /*0100*/  @P0 EXIT ;  /* 0x000000000000094d */ /* 0x000fea0003800000 */
[----:B------:R-:W0:Y:S01]  /*0110*/  LDCU.64 UR10, c[0x0][0x380] ;  /* 0x00007000ff0a77ac */ /* 0x000e220008000a00 */
[----:B------:R-:W-:Y:S01]  /*0120*/  IMAD R0, R3, UR8, R0 ;  /* 0x0000000803007c24 */ /* 0x000fe2000f8e0200 */
[----:B------:R-:W-:-:S03]  /*0130*/  ULOP3.LUT UR4, URZ, UR8, URZ, 0x33, !UPT ;  /* 0x00000008ff047292 */ /* 0x000fc6000f8e33ff */
[C---:B------:R-:W-:Y:S01]  /*0140*/  VIADD R3, R0.reuse, UR8 ;  /* 0x0000000800037c36 */ /* 0x040fe20008000000 */
[----:B------:R-:W1:Y:S01]  /*0150*/  LDCU.64 UR6, c[0x0][0x358] ;  /* 0x00006b00ff0677ac */ /* 0x000e620008000a00 */
[C---:B------:R-:W-:Y:S02]  /*0160*/  VIADD R2, R0.reuse, -UR8 ;  /* 0x8000000800027c36 */ /* 0x040fe40008000000 */
[----:B------:R-:W-:Y:S02]  /*0170*/  VIADD R6, R0, UR4 ;  /* 0x0000000400067c36 */ /* 0x000fe40008000000 */
[----:B------:R-:W-:-:S03]  /*0180*/  VIADD R10, R3, 0xffffffff ;  /* 0xffffffff030a7836 */ /* 0x000fc60000000000 */
[----:B0-----:R-:W-:Y:S01]  /*0190*/  IADD3 R6, P0, PT, R6, UR10, RZ ;  /* 0x0000000a06067c10 */ /* 0x001fe2000ff1e0ff */
[----:B------:R-:W-:Y:S01]  /*01a0*/  VIADD R4, R2, 0x1 ;  /* 0x0000000102047836 */ /* 0x000fe20000000000 */
[----:B------:R-:W-:-:S03]  /*01b0*/  IADD3 R8, P1, PT, R3, UR10, RZ ;  /* 0x0000000a03087c10 */ /* 0x000fc6000ff3e0ff */
[----:B------:R-:W-:Y:S01]  /*01c0*/  IMAD.X R7, RZ, RZ, UR11, P0 ;  /* 0x0000000bff077e24 */ /* 0x000fe200080e06ff */
[----:B------:R-:W-:Y:S01]  /*01d0*/  IADD3 R12, P0, PT, R2, UR10, RZ ;  /* 0x0000000a020c7c10 */ /* 0x000fe2000ff1e0ff */
[----:B------:R-:W-:Y:S01]  /*01e0*/  VIADD R3, R3, 0x1 ;  /* 0x0000000103037836 */ /* 0x000fe20000000000 */
[----:B------:R-:W-:Y:S02]  /*01f0*/  IADD3.X R9, PT, PT, RZ, UR11, RZ, P1, !PT ;  /* 0x0000000bff097c10 */ /* 0x000fe40008ffe4ff */
[----:B------:R-:W-:Y:S01]  /*0200*/  IADD3 R10, P2, PT, R10, UR10, RZ ;  /* 0x0000000a0a0a7c10 */ /* 0x000fe2000ff5e0ff */
[----:B------:R-:W-:Y:S01]  /*0210*/  IMAD.X R13, RZ, RZ, UR11, P0 ;  /* 0x0000000bff0d7e24 */ /* 0x000fe200080e06ff */
[----:B------:R-:W-:Y:S01]  /*0220*/  IADD3 R4, P1, PT, R4, UR10, RZ ;  /* 0x0000000a04047c10 */ /* 0x000fe2000ff3e0ff */
[----:B-1----:R0:W2:Y:S01]  /*0230*/  LDG.E.U8 R17, desc[UR6][R8.64] ;  /* 0x0000000608117981 */ /* 0x0020a2000c1e1100 */
[----:B------:R-:W-:Y:S02]  /*0240*/  IADD3 R2, P0, PT, R0, UR10, RZ ;  /* 0x0000000a00027c10 */ /* 0x000fe4000ff1e0ff */
[----:B------:R-:W-:Y:S01]  /*0250*/  IADD3.X R11, PT, PT, RZ, UR11, RZ, P2, !PT ;  /* 0x0000000bff0b7c10 */ /* 0x000fe200097fe4ff */
[----:B------:R-:W-:Y:S01]  /*0260*/  IMAD.X R5, RZ, RZ, UR11, P1 ;  /* 0x0000000bff057e24 */ /* 0x000fe200088e06ff */
[----:B------:R-:W3:Y:S04]  /*0270*/  LDG.E.U8 R6, desc[UR6][R6.64] ;  /* 0x0000000606067981 */ /* 0x000ee8000c1e1100 */
[----:B------:R-:W3:Y:S01]  /*0280*/  LDG.E.U8 R13, desc[UR6][R12.64] ;  /* 0x000000060c0d7981 */ /* 0x000ee2000c1e1100 */
[----:B0-----:R-:W-:-:S02]  /*0290*/  IADD3 R8, P2, PT, R3, UR10, RZ ;  /* 0x0000000a03087c10 */ /* 0x001fc4000ff5e0ff */
[----:B------:R-:W-:Y:S01]  /*02a0*/  LEA.HI.X.SX32 R3, R0, UR11, 0x1, P0 ;  /* 0x0000000b00037c11 */ /* 0x000fe200080f0eff */
[----:B------:R-:W2:Y:S02]  /*02b0*/  LDG.E.U8 R10, desc[UR6][R10.64] ;  /* 0x000000060a0a7981 */ /* 0x000ea4000c1e1100 */
[----:B------:R-:W-:Y:S02]  /*02c0*/  IMAD.X R9, RZ, RZ, UR11, P2 ;  /* 0x0000000bff097e24 */ /* 0x000fe400090e06ff */
[----:B------:R-:W4:Y:S04]  /*02d0*/  LDG.E.U8 R4, desc[UR6][R4.64] ;  /* 0x0000000604047981 */ /* 0x000f28000c1e1100 */
[----:B------:R-:W5:Y:S04]  /*02e0*/  LDG.E.U8 R15, desc[UR6][R2.64+-0x1] ;  /* 0xffffff06020f7981 */ /* 0x000f68000c1e1100 */
[----:B------:R0:W5:Y:S04]  /*02f0*/  LDG.E.U8 R8, desc[UR6][R8.64] ;  /* 0x0000000608087981 */ /* 0x000168000c1e1100 */
[----:B------:R-:W5:Y:S01]  /*0300*/  LDG.E.U8 R7, desc[UR6][R2.64+0x1] ;  /* 0x0000010602077981 */ /* 0x000f62000c1e1100 */
[----:B------:R-:W-:Y:S01]  /*0310*/  BSSY.RECONVERGENT B0, `(.L_x_0) ;  /* 0x0000021000007945 */ /* 0x000fe20003800200 */
[----:B0-----:R-:W-:-:S02]  /*0320*/  IMAD.MOV.U32 R9, RZ, RZ, 0x3fd80000 ;  /* 0x3fd80000ff097424 */ /* 0x001fc400078e00ff */
[----:B---3--:R-:W-:Y:S02]  /*0330*/  IMAD R19, R13, 0x2, R6 ;  /* 0x000000020d137824 */ /* 0x008fe400078e0206 */
[----:B--2---:R-:W-:Y:S02]  /*0340*/  IMAD R17, R17, 0x2, R10 ;  /* 0x0000000211117824 */ /* 0x004fe400078e020a */
[----:B----4-:R-:W-:Y:S01]  /*0350*/  IMAD.IADD R19, R4, 0x1, R19 ;  /* 0x0000000104137824 */ /* 0x010fe200078e0213 */
[----:B-----5:R-:W-:-:S04]  /*0360*/  LEA R15, R15, R6, 0x1 ;  /* 0x000000060f0f7211 */ /* 0x020fc800078e08ff */
[----:B------:R-:W-:Y:S01]  /*0370*/  IADD3 R17, PT, PT, -R19, R17, R8 ;  /* 0x0000001113117210 */ /* 0x000fe20007ffe108 */
[----:B------:R-:W-:Y:S02]  /*0380*/  IMAD.IADD R15, R10, 0x1, R15 ;  /* 0x000000010a0f7824 */ /* 0x000fe400078e020f */
[----:B------:R-:W-:Y:S02]  /*0390*/  IMAD R11, R7, 0x2, R4 ;  /* 0x00000002070b7824 */ /* 0x000fe400078e0204 */
[----:B------:R-:W0:Y:S03]  /*03a0*/  I2F.F64 R6, R17 ;  /* 0x0000001100067312 */ /* 0x000e260000201c00 */
[----:B------:R-:W-:Y:S01]  /*03b0*/  IADD3 R11, PT, PT, -R15, R11, R8 ;  /* 0x0000000b0f0b7210 */ /* 0x000fe20007ffe108 */
[----:B------:R-:W-:-:S04]  /*03c0*/  IMAD.MOV.U32 R8, RZ, RZ, 0x0 ;  /* 0x00000000ff087424 */ /* 0x000fc800078e00ff */
[----:B------:R-:W1:Y:S01]  /*03d0*/  I2F.F64 R4, R11 ;  /* 0x0000000b00047312 */ /* 0x000e620000201c00 */
[----:B0-----:R-:W-:-:S08]  /*03e0*/  DMUL R6, R6, R6 ;  /* 0x0000000606067228 */ /* 0x001fd00000000000 */
[----:B-1----:R-:W-:-:S06]  /*03f0*/  DFMA R4, R4, R4, R6 ;  /* 0x000000040404722b */ /* 0x002fcc0000000006 */
[----:B------:R-:W0:Y:S04]  /*0400*/  MUFU.RSQ64H R7, R5 ;  /* 0x0000000500077308 */ /* 0x000e280000001c00 */
[----:B------:R-:W-:-:S05]  /*0410*/  VIADD R6, R5, 0xfcb00000 ;  /* 0xfcb0000005067836 */ /* 0x000fca0000000000 */
[----:B------:R-:W-:Y:S01]  /*0420*/  ISETP.GE.U32.AND P0, PT, R6, 0x7ca00000, PT ;  /* 0x7ca000000600780c */ /* 0x000fe20003f06070 */
[----:B0-----:R-:W-:-:S08]  /*0430*/  DMUL R2, R6, R6 ;  /* 0x0000000606027228 */ /* 0x001fd00000000000 */
[----:B------:R-:W-:-:S08]  /*0440*/  DFMA R2, R4, -R2, 1 ;  /* 0x3ff000000402742b */ /* 0x000fd00000000802 */
[----:B------:R-:W-:Y:S02]  /*0450*/  DFMA R8, R2, R8, 0.5 ;  /* 0x3fe000000208742b */ /* 0x000fe40000000008 */
[----:B------:R-:W-:-:S08]  /*0460*/  DMUL R2, R6, R2 ;  /* 0x0000000206027228 */ /* 0x000fd00000000000 */
[----:B------:R-:W-:-:S08]  /*0470*/  DFMA R8, R8, R2, R6 ;  /* 0x000000020808722b */ /* 0x000fd00000000006 */
[----:B------:R-:W-:Y:S02]  /*0480*/  DMUL R10, R4, R8 ;  /* 0x00000008040a7228 */ /* 0x000fe40000000000 */
[----:B------:R-:W-:Y:S01]  /*0490*/  IADD3 R15, PT, PT, R9, -0x100000, RZ ;  /* 0xfff00000090f7810 */ /* 0x000fe20007ffe0ff */
[----:B------:R-:W-:-:S05]  /*04a0*/  IMAD.MOV.U32 R14, RZ, RZ, R8 ;  /* 0x000000ffff0e7224 */ /* 0x000fca00078e0008 */
[----:B------:R-:W-:-:S08]  /*04b0*/  DFMA R12, R10, -R10, R4 ;  /* 0x8000000a0a0c722b */ /* 0x000fd00000000004 */
[----:B------:R-:W-:Y:S01]  /*04c0*/  DFMA R2, R12, R14, R10 ;  /* 0x0000000e0c02722b */ /* 0x000fe2000000000a */
[----:B------:R-:W-:Y:S10]  /*04d0*/  @!P0 BRA `(.L_x_1) ;  /* 0x0000000000108947 */ /* 0x000ff40003800000 */
[----:B------:R-:W-:-:S07]  /*04e0*/  MOV R2, 0x500 ;  /* 0x0000050000027802 */ /* 0x000fce0000000f00 */
[----:B------:R-:W-:Y:S05]  /*04f0*/  CALL.REL.NOINC `($__internal_1_$__cuda_sm20_dsqrt_rn_f64_mediumpath_v1) ;  /* 0x0000000400bc7944 */ /* 0x000fea0003c00000 */
[----:B------:R-:W-:Y:S02]  /*0500*/  IMAD.MOV.U32 R2, RZ, RZ, R6 ;  /* 0x000000ffff027224 */ /* 0x000fe400078e0006 */
[----:B------:R-:W-:-:S07]  /*0510*/  IMAD.MOV.U32 R3, RZ, RZ, R7 ;  /* 0x000000ffff037224 */ /* 0x000fce00078e0007 */
.L_x_1:
[----:B------:R-:W-:Y:S05]  /*0520*/  BSYNC.RECONVERGENT B0 ;  /* 0x0000000000007941 */ /* 0x000fea0003800200 */
.L_x_0:
[----:B------:R-:W0:Y:S01]  /*0530*/  MUFU.RCP64H R5, 1141 ;  /* 0x4091d40000057908 */ /* 0x000e220000001800 */
[----:B------:R-:W-:Y:S01]  /*0540*/  IMAD.MOV.U32 R8, RZ, RZ, 0x0 ;  /* 0x00000000ff087424 */ /* 0x000fe200078e00ff */
[----:B------:R-:W-:Y:S01]  /*0550*/  MOV R4, 0x1 ;  /* 0x0000000100047802 */ /* 0x000fe20000000f00 */
[----:B------:R-:W-:Y:S01]  /*0560*/  IMAD.MOV.U32 R9, RZ, RZ, 0x4091d400 ;  /* 0x4091d400ff097424 */ /* 0x000fe200078e00ff */
[----:B------:R-:W-:Y:S01]  /*0570*/  DMUL R12, R2, 255 ;  /* 0x406fe000020c7828 */ /* 0x000fe20000000000 */
[----:B------:R-:W-:Y:S09]  /*0580*/  BSSY.RECONVERGENT B0, `(.L_x_2) ;  /* 0x000000f000007945 */ /* 0x000ff20003800200 */
[----:B------:R-:W-:Y:S01]  /*0590*/  FSETP.GEU.AND P1, PT, |R13|, 6.5827683646048100446e-37, PT ;  /* 0x036000000d00780b */ /* 0x000fe20003f2e200 */
[----:B0-----:R-:W-:-:S08]  /*05a0*/  DFMA R6, R4, -R8, 1 ;  /* 0x3ff000000406742b */ /* 0x001fd00000000808 */
[----:B------:R-:W-:-:S08]  /*05b0*/  DFMA R6, R6, R6, R6 ;  /* 0x000000060606722b */ /* 0x000fd00000000006 */
[----:B------:R-:W-:-:S08]  /*05c0*/  DFMA R6, R4, R6, R4 ;  /* 0x000000060406722b */ /* 0x000fd00000000004 */
[----:B------:R-:W-:-:S08]  /*05d0*/  DFMA R4, R6, -R8, 1 ;  /* 0x3ff000000604742b */ /* 0x000fd00000000808 */
[----:B------:R-:W-:-:S08]  /*05e0*/  DFMA R4, R6, R4, R6 ;  /* 0x000000040604722b */ /* 0x000fd00000000006 */
[----:B------:R-:W-:-:S08]  /*05f0*/  DMUL R2, R12, R4 ;  /* 0x000000040c027228 */ /* 0x000fd00000000000 */
[----:B------:R-:W-:-:S08]  /*0600*/  DFMA R6, R2, -1141, R12 ;  /* 0xc091d4000206782b */ /* 0x000fd0000000000c */
[----:B------:R-:W-:-:S10]  /*0610*/  DFMA R2, R4, R6, R2 ;  /* 0x000000060402722b */ /* 0x000fd40000000002 */
[----:B------:R-:W-:-:S05]  /*0620*/  FFMA R4, RZ, 4.55712890625, R3 ;  /* 0x4091d400ff047823 */ /* 0x000fca0000000003 */
[----:B------:R-:W-:-:S13]  /*0630*/  FSETP.GT.AND P0, PT, |R4|, 1.469367938527859385e-39, PT ;  /* 0x001000000400780b */ /* 0x000fda0003f04200 */
[----:B------:R-:W-:Y:S05]  /*0640*/  @P0 BRA P1, `(.L_x_3) ;  /* 0x0000000000080947 */ /* 0x000fea0000800000 */
[----:B------:R-:W-:-:S07]  /*0650*/  MOV R6, 0x670 ;  /* 0x0000067000067802 */ /* 0x000fce0000000f00 */
[----:B------:R-:W-:Y:S05]  /*0660*/  CALL.REL.NOINC `($__internal_0_$__cuda_sm20_div_rn_f64_full) ;  /* 0x0000000000187944 */ /* 0x000fea0003c00000 */
.L_x_3:
[----:B------:R-:W-:Y:S05]  /*0670*/  BSYNC.RECONVERGENT B0 ;  /* 0x0000000000007941 */ /* 0x000fea0003800200 */
.L_x_2:
[----:B------:R-:W0:Y:S01]  /*0680*/  LDC.64 R4, c[0x0][0x388] ;  /* 0x0000e200ff047b82 */ /* 0x000e220000000a00 */
[----:B------:R-:W1:Y:S01]  /*0690*/  F2I.F64.TRUNC R3, R2 ;  /* 0x0000000200037311 */ /* 0x000e62000030d100 */
[----:B0-----:R-:W-:-:S05]  /*06a0*/  IMAD.WIDE R4, R0, 0x4, R4 ;  /* 0x0000000400047825 */ /* 0x001fca00078e0204 */
[----:B-1----:R-:W-:Y:S01]  /*06b0*/  STG.E desc[UR6][R4.64], R3 ;  /* 0x0000000304007986 */ /* 0x002fe2000c101906 */
[----:B------:R-:W-:Y:S05]  /*06c0*/  EXIT ;  /* 0x000000000000794d */ /* 0x000fea0003800000 */
        .weak           $__internal_0_$__cuda_sm20_div_rn_f64_full
        .type           $__internal_0_$__cuda_sm20_div_rn_f64_full,@function
        .size           $__internal_0_$__cuda_sm20_div_rn_f64_full,($__internal_1_$__cuda_sm20_dsqrt_rn_f64_mediumpath_v1 - $__internal_0_$__cuda_sm20_div_rn_f64_full)
$__internal_0_$__cuda_sm20_div_rn_f64_full:
[----:B------:R-:W-:Y:S01]  /*06d0*/  IMAD.MOV.U32 R3, RZ, RZ, 0x3ff1d400 ;  /* 0x3ff1d400ff037424 */ /* 0x000fe200078e00ff */
[----:B------:R-:W-:Y:S01]  /*06e0*/  MOV R5, R13 ;  /* 0x0000000d00057202 */ /* 0x000fe20000000f00 */
[----:B------:R-:W-:Y:S01]  /*06f0*/  IMAD.MOV.U32 R2, RZ, RZ, 0x0 ;  /* 0x00000000ff027424 */ /* 0x000fe200078e00ff */
[----:B------:R-:W-:Y:S01]  /*0700*/  MOV R19, 0x40900000 ;  /* 0x4090000000137802 */ /* 0x000fe20000000f00 */
[----:B------:R-:W0:Y:S01]  /*0710*/  MUFU.RCP64H R9, R3 ;  /* 0x0000000300097308 */ /* 0x000e220000001800 */
[----:B------:R-:W-:Y:S01]  /*0720*/  IMAD.MOV.U32 R8, RZ, RZ, 0x1 ;  /* 0x00000001ff087424 */ /* 0x000fe200078e00ff */
[C---:B------:R-:W-:Y:S01]  /*0730*/  FSETP.GEU.AND P1, PT, |R5|.reuse, 1.469367938527859385e-39, PT ;  /* 0x001000000500780b */ /* 0x040fe20003f2e200 */
[----:B------:R-:W-:Y:S01]  /*0740*/  IMAD.MOV.U32 R13, RZ, RZ, 0x1ca00000 ;  /* 0x1ca00000ff0d7424 */ /* 0x000fe200078e00ff */
[----:B------:R-:W-:Y:S01]  /*0750*/  LOP3.LUT R7, R5, 0x7ff00000, RZ, 0xc0, !PT ;  /* 0x7ff0000005077812 */ /* 0x000fe200078ec0ff */
[----:B------:R-:W-:Y:S01]  /*0760*/  IMAD.MOV.U32 R4, RZ, RZ, R12 ;  /* 0x000000ffff047224 */ /* 0x000fe200078e000c */
[----:B------:R-:W-:Y:S01]  /*0770*/  BSSY.RECONVERGENT B1, `(.L_x_4) ;  /* 0x0000043000017945 */ /* 0x000fe20003800200 */
[----:B------:R-:W-:Y:S01]  /*0780*/  VIADD R20, R19, 0xffffffff ;  /* 0xffffffff13147836 */ /* 0x000fe20000000000 */
[----:B------:R-:W-:Y:S01]  /*0790*/  ISETP.GE.U32.AND P0, PT, R7, 0x40900000, PT ;  /* 0x409000000700780c */ /* 0x000fe20003f06070 */
[----:B------:R-:W-:-:S03]  /*07a0*/  IMAD.MOV.U32 R18, RZ, RZ, R7 ;  /* 0x000000ffff127224 */ /* 0x000fc600078e0007 */
[----:B------:R-:W-:Y:S01]  /*07b0*/  SEL R13, R13, 0x63400000, !P0 ;  /* 0x634000000d0d7807 */ /* 0x000fe20004000000 */
[----:B0-----:R-:W-:-:S08]  /*07c0*/  DFMA R10, R8, -R2, 1 ;  /* 0x3ff00000080a742b */ /* 0x001fd00000000802 */
[----:B------:R-:W-:-:S08]  /*07d0*/  DFMA R10, R10, R10, R10 ;  /* 0x0000000a0a0a722b */ /* 0x000fd0000000000a */
[----:B------:R-:W-:Y:S01]  /*07e0*/  DFMA R14, R8, R10, R8 ;  /* 0x0000000a080e722b */ /* 0x000fe20000000008 */
[C-C-:B------:R-:W-:Y:S01]  /*07f0*/  @!P1 LOP3.LUT R10, R13.reuse, 0x80000000, R5.reuse, 0xf8, !PT ;  /* 0x800000000d0a9812 */ /* 0x140fe200078ef805 */
[----:B------:R-:W-:Y:S01]  /*0800*/  IMAD.MOV.U32 R8, RZ, RZ, R4 ;  /* 0x000000ffff087224 */ /* 0x000fe200078e0004 */
[----:B------:R-:W-:Y:S02]  /*0810*/  LOP3.LUT R9, R13, 0x800fffff, R5, 0xf8, !PT ;  /* 0x800fffff0d097812 */ /* 0x000fe400078ef805 */
[----:B------:R-:W-:Y:S01]  /*0820*/  @!P1 LOP3.LUT R11, R10, 0x100000, RZ, 0xfc, !PT ;  /* 0x001000000a0b9812 */ /* 0x000fe200078efcff */
[----:B------:R-:W-:Y:S02]  /*0830*/  @!P1 IMAD.MOV.U32 R10, RZ, RZ, RZ ;  /* 0x000000ffff0a9224 */ /* 0x000fe400078e00ff */
[----:B------:R-:W-:-:S04]  /*0840*/  DFMA R16, R14, -R2, 1 ;  /* 0x3ff000000e10742b */ /* 0x000fc80000000802 */
[----:B------:R-:W-:-:S04]  /*0850*/  @!P1 DFMA R8, R8, 2, -R10 ;  /* 0x400000000808982b */ /* 0x000fc8000000080a */
[----:B------:R-:W-:-:S06]  /*0860*/  DFMA R16, R14, R16, R14 ;  /* 0x000000100e10722b */ /* 0x000fcc000000000e */
[----:B------:R-:W-:Y:S02]  /*0870*/  @!P1 LOP3.LUT R18, R9, 0x7ff00000, RZ, 0xc0, !PT ;  /* 0x7ff0000009129812 */ /* 0x000fe400078ec0ff */
[----:B------:R-:W-:-:S03]  /*0880*/  DMUL R10, R16, R8 ;  /* 0x00000008100a7228 */ /* 0x000fc60000000000 */
[----:B------:R-:W-:-:S05]  /*0890*/  VIADD R12, R18, 0xffffffff ;  /* 0xffffffff120c7836 */ /* 0x000fca0000000000 */
[----:B------:R-:W-:Y:S01]  /*08a0*/  DFMA R14, R10, -R2, R8 ;  /* 0x800000020a0e722b */ /* 0x000fe20000000008 */
[----:B------:R-:W-:-:S04]  /*08b0*/  ISETP.GT.U32.AND P0, PT, R12, 0x7feffffe, PT ;  /* 0x7feffffe0c00780c */ /* 0x000fc80003f04070 */
[----:B------:R-:W-:-:S03]  /*08c0*/  ISETP.GT.U32.OR P0, PT, R20, 0x7feffffe, P0 ;  /* 0x7feffffe1400780c */ /* 0x000fc60000704470 */
[----:B------:R-:W-:-:S10]  /*08d0*/  DFMA R10, R16, R14, R10 ;  /* 0x0000000e100a722b */ /* 0x000fd4000000000a */
[----:B------:R-:W-:Y:S05]  /*08e0*/  @P0 BRA `(.L_x_5) ;  /* 0x0000000000680947 */ /* 0x000fea0003800000 */
[----:B------:R-:W-:-:S05]  /*08f0*/  IMAD.MOV.U32 R4, RZ, RZ, 0x40900000 ;  /* 0x40900000ff047424 */ /* 0x000fca00078e00ff */
[----:B------:R-:W-:-:S04]  /*0900*/  VIADDMNMX R7, R7, -R4, 0xb9600000, !PT ;  /* 0xb960000007077446 */ /* 0x000fc80007800904 */
[----:B------:R-:W-:-:S05]  /*0910*/  VIMNMX R4, PT, PT, R7, 0x46a00000, PT ;  /* 0x46a0000007047848 */ /* 0x000fca0003fe0100 */
[----:B------:R-:W-:Y:S02]  /*0920*/  IMAD.IADD R14, R4, 0x1, -R13 ;  /* 0x00000001040e7824 */ /* 0x000fe400078e0a0d */
[----:B------:R-:W-:-:S03]  /*0930*/  IMAD.MOV.U32 R4, RZ, RZ, RZ ;  /* 0x000000ffff047224 */ /* 0x000fc600078e00ff */
[----:B------:R-:W-:-:S06]  /*0940*/  IADD3 R5, PT, PT, R14, 0x7fe00000, RZ ;  /* 0x7fe000000e057810 */ /* 0x000fcc0007ffe0ff */
[----:B------:R-:W-:-:S10]  /*0950*/  DMUL R12, R10, R4 ;  /* 0x000000040a0c7228 */ /* 0x000fd40000000000 */
[----:B------:R-:W-:-:S13]  /*0960*/  FSETP.GTU.AND P0, PT, |R13|, 1.469367938527859385e-39, PT ;  /* 0x001000000d00780b */ /* 0x000fda0003f0c200 */
[----:B------:R-:W-:Y:S05]  /*0970*/  @P0 BRA `(.L_x_6) ;  /* 0x0000000000880947 */ /* 0x000fea0003800000 */
[----:B------:R-:W-:Y:S01]  /*0980*/  DFMA R2, R10, -R2, R8 ;  /* 0x800000020a02722b */ /* 0x000fe20000000008 */
[----:B------:R-:W-:-:S09]  /*0990*/  IMAD.MOV.U32 R4, RZ, RZ, RZ ;  /* 0x000000ffff047224 */ /* 0x000fd200078e00ff */
[C---:B------:R-:W-:Y:S02]  /*09a0*/  FSETP.NEU.AND P0, PT, R3.reuse, RZ, PT ;  /* 0x000000ff0300720b */ /* 0x040fe40003f0d000 */
[----:B------:R-:W-:-:S04]  /*09b0*/  LOP3.LUT R2, R3, 0x4091d400, RZ, 0x3c, !PT ;  /* 0x4091d40003027812 */ /* 0x000fc800078e3cff */
[----:B------:R-:W-:-:S04]  /*09c0*/  LOP3.LUT R7, R2, 0x80000000, RZ, 0xc0, !PT ;  /* 0x8000000002077812 */ /* 0x000fc800078ec0ff */
[----:B------:R-:W-:-:S03]  /*09d0*/  LOP3.LUT R5, R7, R5, RZ, 0xfc, !PT ;  /* 0x0000000507057212 */ /* 0x000fc600078efcff */
[----:B------:R-:W-:Y:S05]  /*09e0*/  @!P0 BRA `(.L_x_6) ;  /* 0x00000000006c8947 */ /* 0x000fea0003800000 */
[----:B------:R-:W-:Y:S01]  /*09f0*/  IMAD.MOV R3, RZ, RZ, -R14 ;  /* 0x000000ffff037224 */ /* 0x000fe200078e0a0e */
[----:B------:R-:W-:Y:S01]  /*0a00*/  DMUL.RP R4, R10, R4 ;  /* 0x000000040a047228 */ /* 0x000fe20000008000 */
[----:B------:R-:W-:-:S06]  /*0a10*/  IMAD.MOV.U32 R2, RZ, RZ, RZ ;  /* 0x000000ffff027224 */ /* 0x000fcc00078e00ff */
[----:B------:R-:W-:-:S03]  /*0a20*/  DFMA R2, R12, -R2, R10 ;  /* 0x800000020c02722b */ /* 0x000fc6000000000a */
[----:B------:R-:W-:-:S03]  /*0a30*/  LOP3.LUT R7, R5, R7, RZ, 0x3c, !PT ;  /* 0x0000000705077212 */ /* 0x000fc600078e3cff */
[----:B------:R-:W-:-:S04]  /*0a40*/  IADD3 R2, PT, PT, -R14, -0x43300000, RZ ;  /* 0xbcd000000e027810 */ /* 0x000fc80007ffe1ff */
[----:B------:R-:W-:-:S04]  /*0a50*/  FSETP.NEU.AND P0, PT, |R3|, R2, PT ;  /* 0x000000020300720b */ /* 0x000fc80003f0d200 */
[----:B------:R-:W-:Y:S02]  /*0a60*/  FSEL R12, R4, R12, !P0 ;  /* 0x0000000c040c7208 */ /* 0x000fe40004000000 */
[----:B------:R-:W-:Y:S01]  /*0a70*/  FSEL R13, R7, R13, !P0 ;  /* 0x0000000d070d7208 */ /* 0x000fe20004000000 */
[----:B------:R-:W-:Y:S06]  /*0a80*/  BRA `(.L_x_6) ;  /* 0x0000000000447947 */ /* 0x000fec0003800000 */
.L_x_5:
[----:B------:R-:W-:-:S14]  /*0a90*/  DSETP.NAN.AND P0, PT, R4, R4, PT ;  /* 0x000000040400722a */ /* 0x000fdc0003f08000 */
[----:B------:R-:W-:Y:S05]  /*0aa0*/  @P0 BRA `(.L_x_7) ;  /* 0x0000000000340947 */ /* 0x000fea0003800000 */
[----:B------:R-:W-:Y:S01]  /*0ab0*/  ISETP.NE.AND P0, PT, R18, R19, PT ;  /* 0x000000131200720c */ /* 0x000fe20003f05270 */
[----:B------:R-:W-:Y:S01]  /*0ac0*/  IMAD.MOV.U32 R13, RZ, RZ, -0x80000 ;  /* 0xfff80000ff0d7424 */ /* 0x000fe200078e00ff */
[----:B------:R-:W-:-:S11]  /*0ad0*/  MOV R12, 0x0 ;  /* 0x00000000000c7802 */ /* 0x000fd60000000f00 */
[----:B------:R-:W-:Y:S05]  /*0ae0*/  @!P0 BRA `(.L_x_6) ;  /* 0x00000000002c8947 */ /* 0x000fea0003800000 */
[----:B------:R-:W-:Y:S02]  /*0af0*/  ISETP.NE.AND P0, PT, R18, 0x7ff00000, PT ;  /* 0x7ff000001200780c */ /* 0x000fe40003f05270 */
[----:B------:R-:W-:Y:S02]  /*0b00*/  LOP3.LUT R4, R5, 0x4091d400, RZ, 0x3c, !PT ;  /* 0x4091d40005047812 */ /* 0x000fe400078e3cff */
[----:B------:R-:W-:Y:S02]  /*0b10*/  ISETP.EQ.OR P0, PT, R19, RZ, !P0 ;  /* 0x000000ff1300720c */ /* 0x000fe40004702670 */
[----:B------:R-:W-:-:S11]  /*0b20*/  LOP3.LUT R13, R4, 0x80000000, RZ, 0xc0, !PT ;  /* 0x80000000040d7812 */ /* 0x000fd600078ec0ff */
[----:B------:R-:W-:Y:S01]  /*0b30*/  @P0 LOP3.LUT R2, R13, 0x7ff00000, RZ, 0xfc, !PT ;  /* 0x7ff000000d020812 */ /* 0x000fe200078efcff */
[----:B------:R-:W-:Y:S02]  /*0b40*/  @!P0 IMAD.MOV.U32 R12, RZ, RZ, RZ ;  /* 0x000000ffff0c8224 */ /* 0x000fe400078e00ff */
[----:B------:R-:W-:Y:S02]  /*0b50*/  @P0 IMAD.MOV.U32 R12, RZ, RZ, RZ ;  /* 0x000000ffff0c0224 */ /* 0x000fe400078e00ff */
[----:B------:R-:W-:Y:S01]  /*0b60*/  @P0 IMAD.MOV.U32 R13, RZ, RZ, R2 ;  /* 0x000000ffff0d0224 */ /* 0x000fe200078e0002 */
[----:B------:R-:W-:Y:S06]  /*0b70*/  BRA `(.L_x_6) ;  /* 0x0000000000087947 */ /* 0x000fec0003800000 */
.L_x_7:
[----:B------:R-:W-:Y:S02]  /*0b80*/  LOP3.LUT R13, R5, 0x80000, RZ, 0xfc, !PT ;  /* 0x00080000050d7812 */ /* 0x000fe400078efcff */
[----:B------:R-:W-:-:S07]  /*0b90*/  MOV R12, R4 ;  /* 0x00000004000c7202 */ /* 0x000fce0000000f00 */
.L_x_6:
[----:B------:R-:W-:Y:S05]  /*0ba0*/  BSYNC.RECONVERGENT B1 ;  /* 0x0000000000017941 */ /* 0x000fea0003800200 */
.L_x_4:
[----:B------:R-:W-:Y:S02]  /*0bb0*/  IMAD.MOV.U32 R7, RZ, RZ, 0x0 ;  /* 0x00000000ff077424 */ /* 0x000fe400078e00ff */
[----:B------:R-:W-:Y:S02]  /*0bc0*/  IMAD.MOV.U32 R2, RZ, RZ, R12 ;  /* 0x000000ffff027224 */ /* 0x000fe400078e000c */
[----:B------:R-:W-:Y:S01]  /*0bd0*/  IMAD.MOV.U32 R3, RZ, RZ, R13 ;  /* 0x000000ffff037224 */ /* 0x000fe200078e000d */
[----:B------:R-:W-:Y:S06]  /*0be0*/  RET.REL.NODEC R6 `(Sobel) ;  /* 0xfffffff406047950 */ /* 0x000fec0003c3ffff */
        .weak           $__internal_1_$__cuda_sm20_dsqrt_rn_f64_mediumpath_v1
        .type           $__internal_1_$__cuda_sm20_dsqrt_rn_f64_mediumpath_v1,@function
        .size           $__internal_1_$__cuda_sm20_dsqrt_rn_f64_mediumpath_v1,(.L_x_14 - $__internal_1_$__cuda_sm20_dsqrt_rn_f64_mediumpath_v1)
$__internal_1_$__cuda_sm20_dsqrt_rn_f64_mediumpath_v1:
[----:B------:R-:W-:Y:S01]  /*0bf0*/  ISETP.GE.U32.AND P0, PT, R6, -0x3400000, PT ;  /* 0xfcc000000600780c */ /* 0x000fe20003f06070 */
[----:B------:R-:W-:Y:S01]  /*0c00*/  BSSY.RECONVERGENT B1, `(.L_x_8) ;  /* 0x0000024000017945 */ /* 0x000fe20003800200 */
[----:B------:R-:W-:-:S11]  /*0c10*/  IMAD.MOV.U32 R9, RZ, RZ, R15 ;  /* 0x000000ffff097224 */ /* 0x000fd600078e000f */
[----:B------:R-:W-:Y:S05]  /*0c20*/  @!P0 BRA `(.L_x_9) ;  /* 0x0000000000208947 */ /* 0x000fea0003800000 */
[----:B------:R-:W-:-:S10]  /*0c30*/  DFMA.RM R8, R12, R8, R10 ;  /* 0x000000080c08722b */ /* 0x000fd4000000400a */
[----:B------:R-:W-:-:S04]  /*0c40*/  IADD3 R6, P0, PT, R8, 0x1, RZ ;  /* 0x0000000108067810 */ /* 0x000fc80007f1e0ff */
[----:B------:R-:W-:-:S06]  /*0c50*/  IADD3.X R7, PT, PT, RZ, R9, RZ, P0, !PT ;  /* 0x00000009ff077210 */ /* 0x000fcc00007fe4ff */
[----:B------:R-:W-:-:S08]  /*0c60*/  DFMA.RP R4, -R8, R6, R4 ;  /* 0x000000060804722b */ /* 0x000fd00000008104 */
[----:B------:R-:W-:-:S06]  /*0c70*/  DSETP.GT.AND P0, PT, R4, RZ, PT ;  /* 0x000000ff0400722a */ /* 0x000fcc0003f04000 */
[----:B------:R-:W-:Y:S02]  /*0c80*/  FSEL R6, R6, R8, P0 ;  /* 0x0000000806067208 */ /* 0x000fe40000000000 */
[----:B------:R-:W-:Y:S01]  /*0c90*/  FSEL R7, R7, R9, P0 ;  /* 0x0000000907077208 */ /* 0x000fe20000000000 */
[----:B------:R-:W-:Y:S06]  /*0ca0*/  BRA `(.L_x_10) ;  /* 0x0000000000647947 */ /* 0x000fec0003800000 */
.L_x_9:
[----:B------:R-:W-:-:S14]  /*0cb0*/  DSETP.NE.AND P0, PT, R4, RZ, PT ;  /* 0x000000ff0400722a */ /* 0x000fdc0003f05000 */
[----:B------:R-:W-:Y:S05]  /*0cc0*/  @!P0 BRA `(.L_x_11) ;  /* 0x0000000000588947 */ /* 0x000fea0003800000 */
[----:B------:R-:W-:-:S13]  /*0cd0*/  ISETP.GE.AND P0, PT, R5, RZ, PT ;  /* 0x000000ff0500720c */ /* 0x000fda0003f06270 */
[----:B------:R-:W-:Y:S02]  /*0ce0*/  @!P0 IMAD.MOV.U32 R6, RZ, RZ, 0x0 ;  /* 0x00000000ff068424 */ /* 0x000fe400078e00ff */
[----:B------:R-:W-:Y:S01]  /*0cf0*/  @!P0 IMAD.MOV.U32 R7, RZ, RZ, -0x80000 ;  /* 0xfff80000ff078424 */ /* 0x000fe200078e00ff */
[----:B------:R-:W-:Y:S06]  /*0d00*/  @!P0 BRA `(.L_x_10) ;  /* 0x00000000004c8947 */ /* 0x000fec0003800000 */
[----:B------:R-:W-:-:S13]  /*0d10*/  ISETP.GT.AND P0, PT, R5, 0x7fefffff, PT ;  /* 0x7fefffff0500780c */ /* 0x000fda0003f04270 */
[----:B------:R-:W-:Y:S05]  /*0d20*/  @P0 BRA `(.L_x_11) ;  /* 0x0000000000400947 */ /* 0x000fea0003800000 */
[----:B------:R-:W-:Y:S01]  /*0d30*/  DMUL R4, R4, 8.11296384146066816958e+31 ;  /* 0x4690000004047828 */ /* 0x000fe20000000000 */
[----:B------:R-:W-:Y:S01]  /*0d40*/  IMAD.MOV.U32 R6, RZ, RZ, RZ ;  /* 0x000000ffff067224 */ /* 0x000fe200078e00ff */
[----:B------:R-:W-:Y:S01]  /*0d50*/  MOV R11, 0x3fd80000 ;  /* 0x3fd80000000b7802 */ /* 0x000fe20000000f00 */
[----:B------:R-:W-:-:S03]  /*0d60*/  IMAD.MOV.U32 R10, RZ, RZ, 0x0 ;  /* 0x00000000ff0a7424 */ /* 0x000fc600078e00ff */
[----:B------:R-:W0:Y:S02]  /*0d70*/  MUFU.RSQ64H R7, R5 ;  /* 0x0000000500077308 */ /* 0x000e240000001c00 */
[----:B0-----:R-:W-:-:S08]  /*0d80*/  DMUL R8, R6, R6 ;  /* 0x0000000606087228 */ /* 0x001fd00000000000 */
[----:B------:R-:W-:-:S08]  /*0d90*/  DFMA R8, R4, -R8, 1 ;  /* 0x3ff000000408742b */ /* 0x000fd00000000808 */
[----:B------:R-:W-:Y:S02]  /*0da0*/  DFMA R10, R8, R10, 0.5 ;  /* 0x3fe00000080a742b */ /* 0x000fe4000000000a */
[----:B------:R-:W-:-:S08]  /*0db0*/  DMUL R8, R6, R8 ;  /* 0x0000000806087228 */ /* 0x000fd00000000000 */
[----:B------:R-:W-:-:S08]  /*0dc0*/  DFMA R8, R10, R8, R6 ;  /* 0x000000080a08722b */ /* 0x000fd00000000006 */
[----:B------:R-:W-:Y:S02]  /*0dd0*/  DMUL R6, R4, R8 ;  /* 0x0000000804067228 */ /* 0x000fe40000000000 */
[----:B------:R-:W-:-:S06]  /*0de0*/  VIADD R9, R9, 0xfff00000 ;  /* 0xfff0000009097836 */ /* 0x000fcc0000000000 */
[----:B------:R-:W-:-:S08]  /*0df0*/  DFMA R10, R6, -R6, R4 ;  /* 0x80000006060a722b */ /* 0x000fd00000000004 */
[----:B------:R-:W-:-:S10]  /*0e00*/  DFMA R6, R8, R10, R6 ;  /* 0x0000000a0806722b */ /* 0x000fd40000000006 */
[----:B------:R-:W-:Y:S01]  /*0e10*/  VIADD R7, R7, 0xfcb00000 ;  /* 0xfcb0000007077836 */ /* 0x000fe20000000000 */
[----:B------:R-:W-:Y:S06]  /*0e20*/  BRA `(.L_x_10) ;  /* 0x0000000000047947 */ /* 0x000fec0003800000 */
.L_x_11:
[----:B------:R-:W-:-:S11]  /*0e30*/  DADD R6, R4, R4 ;  /* 0x0000000004067229 */ /* 0x000fd60000000004 */
.L_x_10:
[----:B------:R-:W-:Y:S05]  /*0e40*/  BSYNC.RECONVERGENT B1 ;  /* 0x0000000000017941 */ /* 0x000fea0003800200 */
.L_x_8:
[----:B------:R-:W-:-:S04]  /*0e50*/  IMAD.MOV.U32 R3, RZ, RZ, 0x0 ;  /* 0x00000000ff037424 */ /* 0x000fc800078e00ff */
[----:B------:R-:W-:Y:S05]  /*0e60*/  RET.REL.NODEC R2 `(Sobel) ;  /* 0xfffffff002647950 */ /* 0x000fea0003c3ffff */
.L_x_12:
[----:B------:R-:W-:-:S00]  /*0e70*/  BRA `(.L_x_12) ;  /* 0xfffffffc00fc7947 */ /* 0x000fc0000383ffff */
[----:B------:R-:W-:-:S00]  /*0e80*/  NOP ;  /* 0x0000000000007918 */ /* 0x000fc00000000000 */
[----:B------:R-:W-:-:S00]  /*0e90*/  NOP ;  /* 0x0000000000007918 */ /* 0x000fc00000000000 */
[----:B------:R-:W-:-:S00]  /*0ea0*/  NOP ;  /* 0x0000000000007918 */ /* 0x000fc00000000000 */
[----:B------:R-:W-:-:S00]  /*0eb0*/  NOP ;  /* 0x0000000000007918 */ /* 0x000fc00000000000 */
[----:B------:R-:W-:-:S00]  /*0ec0*/  NOP ;  /* 0x0000000000007918 */ /* 0x000fc00000000000 */
[----:B------:R-:W-:-:S00]  /*0ed0*/  NOP ;  /* 0x0000000000007918 */ /* 0x000fc00000000000 */
[----:B------:R-:W-:-:S00]  /*0ee0*/  NOP ;  /* 0x0000000000007918 */ /* 0x000fc00000000000 */
[----:B------:R-:W-:-:S00]  /*0ef0*/  NOP ;  /* 0x0000000000007918 */ /* 0x000fc00000000000 */
.L_x_14:


//--------------------- .nv.shared.reserved.0     --------------------------
	.section	.nv.shared.reserved.0,"aw",@nobits
	.weak		__nv_reservedSMEM_offset_0_alias
	.size		__nv_reservedSMEM_offset_0_alias, 0, 64
	.other		__nv_reservedSMEM_offset_0_alias,@"STO_CUDA_RESERVED_SHARED STV_DEFAULT"
__nv_reservedSMEM_offset_0_alias:
	.zero		0
	.zero		64


//--------------------- .nv.constant0.Sobel       --------------------------
	.section	.nv.constant0.Sobel,"a",@progbits
	.sectionflags	@""
	.align	4
.nv.constant0.Sobel:
	.zero		920


//--------------------- SYMBOLS --------------------------

	.type		.nv.reservedSmem.offset0,@object
	.size		.nv.reservedSmem.offset0,0x4
